	.headerflags	@"EF_CUDA_TEXMODE_UNIFIED EF_CUDA_64BIT_ADDRESS EF_CUDA_ACCELERATORS EF_CUDA_SM90 EF_CUDA_VIRTUAL_SM(EF_CUDA_SM90)"
	.elftype	@"ET_EXEC"


//--------------------- .nv.info                  --------------------------
	.section	.nv.info,"",@"SHT_CUDA_INFO"
	.align	4


	//----- nvinfo : EIATTR_REGCOUNT
	.align		4
        /*0000*/ 	.byte	0x04, 0x2f
        /*0002*/ 	.short	(.L_1 - .L_0)
	.align		4
.L_0:
        /*0004*/ 	.word	index@(triton_poi_fused_add_clamp_2)
        /*0008*/ 	.word	0x00000008


	//----- nvinfo : EIATTR_MIN_STACK_SIZE
	.align		4
.L_1:
        /*000c*/ 	.byte	0x04, 0x12
        /*000e*/ 	.short	(.L_3 - .L_2)
	.align		4
.L_2:
        /*0010*/ 	.word	index@(triton_poi_fused_add_clamp_2)
        /*0014*/ 	.word	0x00000000


	//----- nvinfo : EIATTR_FRAME_SIZE
	.align		4
.L_3:
        /*0018*/ 	.byte	0x04, 0x11
        /*001a*/ 	.short	(.L_5 - .L_4)
	.align		4
.L_4:
        /*001c*/ 	.word	index@(triton_poi_fused_add_clamp_2)
        /*0020*/ 	.word	0x00000000


	//----- nvinfo : EIATTR_MIN_STACK_SIZE
	.align		4
.L_5:
        /*0024*/ 	.byte	0x04, 0x12
        /*0026*/ 	.short	(.L_7 - .L_6)
	.align		4
.L_6:
        /*0028*/ 	.word	index@(triton_poi_fused_add_clamp_2)
        /*002c*/ 	.word	0x00000000
.L_7:


//--------------------- .nv.info.triton_poi_fused_add_clamp_2 --------------------------
	.section	.nv.info.triton_poi_fused_add_clamp_2,"",@"SHT_CUDA_INFO"
	.sectionflags	@""
	.align	4


	//----- nvinfo : EIATTR_CUDA_API_VERSION
	.align		4
        /*0000*/ 	.byte	0x04, 0x37
        /*0002*/ 	.short	(.L_9 - .L_8)
.L_8:
        /*0004*/ 	.word	0x0000007c


	//----- nvinfo : EIATTR_KPARAM_INFO
	.align		4
.L_9:
        /*0008*/ 	.byte	0x04, 0x17
        /*000a*/ 	.short	(.L_11 - .L_10)
.L_10:
        /*000c*/ 	.word	0x00000000
        /*0010*/ 	.short	0x0001
        /*0012*/ 	.short	0x0008
        /*0014*/ 	.byte	0x00, 0xf0, 0x11, 0x00


	//----- nvinfo : EIATTR_KPARAM_INFO
	.align		4
.L_11:
        /*0018*/ 	.byte	0x04, 0x17
        /*001a*/ 	.short	(.L_13 - .L_12)
.L_12:
        /*001c*/ 	.word	0x00000000
        /*0020*/ 	.short	0x0000
        /*0022*/ 	.short	0x0000
        /*0024*/ 	.byte	0x00, 0xf4, 0x21, 0x00


	//----- nvinfo : EIATTR_SPARSE_MMA_MASK
	.align		4
.L_13:
        /*0028*/ 	.byte	0x03, 0x50
        /*002a*/ 	.short	0x0000


	//----- nvinfo : EIATTR_MAXREG_COUNT
	.align		4
        /*002c*/ 	.byte	0x03, 0x1b
        /*002e*/ 	.short	0x00ff


	//----- nvinfo : EIATTR_EXIT_INSTR_OFFSETS
	.align		4
        /*0030*/ 	.byte	0x04, 0x1c
        /*0032*/ 	.short	(.L_15 - .L_14)


	//   ....[0]....
.L_14:
        /*0034*/ 	.word	0x00000120


	//   ....[1]....
        /*0038*/ 	.word	0x00000150


	//----- nvinfo : EIATTR_REQNTID
	.align		4
.L_15:
        /*003c*/ 	.byte	0x04, 0x10
        /*003e*/ 	.short	(.L_17 - .L_16)
.L_16:
        /*0040*/ 	.word	0x00000020
        /*0044*/ 	.word	0x00000001
        /*0048*/ 	.word	0x00000001


	//----- nvinfo : EIATTR_CBANK_PARAM_SIZE
	.align		4
.L_17:
        /*004c*/ 	.byte	0x03, 0x19
        /*004e*/ 	.short	0x000c


	//----- nvinfo : EIATTR_PARAM_CBANK
	.align		4
        /*0050*/ 	.byte	0x04, 0x0a
        /*0052*/ 	.short	(.L_19 - .L_18)
	.align		4
.L_18:
        /*0054*/ 	.word	index@(.nv.constant0.triton_poi_fused_add_clamp_2)
        /*0058*/ 	.short	0x0210
        /*005a*/ 	.short	0x000c


	//----- nvinfo : EIATTR_SW_WAR
	.align		4
.L_19:
        /*005c*/ 	.byte	0x04, 0x36
        /*005e*/ 	.short	(.L_21 - .L_20)
.L_20:
        /*0060*/ 	.word	0x00000008
.L_21:


//--------------------- .nv.callgraph             --------------------------
	.section	.nv.callgraph,"",@"SHT_CUDA_CALLGRAPH"
	.align	4
	.sectionentsize	8
	.align		4
        /*0000*/ 	.word	0x00000000
	.align		4
        /*0004*/ 	.word	0xffffffff
	.align		4
        /*0008*/ 	.word	0x00000000
	.align		4
        /*000c*/ 	.word	0xfffffffe
	.align		4
        /*0010*/ 	.word	0x00000000
	.align		4
        /*0014*/ 	.word	0xfffffffd
	.align		4
        /*0018*/ 	.word	0x00000000
	.align		4
        /*001c*/ 	.word	0xfffffffc


//--------------------- .text.triton_poi_fused_add_clamp_2 --------------------------
	.section	.text.triton_poi_fused_add_clamp_2,"ax",@progbits
	.align	128
        .global         triton_poi_fused_add_clamp_2
        .type           triton_poi_fused_add_clamp_2,@function
        .size           triton_poi_fused_add_clamp_2,(.L_x_1 - triton_poi_fused_add_clamp_2)
        .other          triton_poi_fused_add_clamp_2,@"STO_CUDA_ENTRY STV_DEFAULT"
triton_poi_fused_add_clamp_2:
.text.triton_poi_fused_add_clamp_2:
[----:B------:R-:W0:Y:S02]  /*0000*/  LDC R1, c[0x0][0x28] ;  /* 0x00000a00ff017b82 */ /* 0x000e240000000800 */
[----:B------:R-:W1:Y:S01]  /*0010*/  S2R R2, SR_TID.X ;  /* 0x0000000000027919 */ /* 0x000e620000002100 */
[----:B------:R-:W-:Y:S01]  /*0020*/  IMAD.MOV.U32 R5, RZ, RZ, 0x3f000000 ;  /* 0x3f000000ff057424 */ /* 0x000fe200078e00ff */
[----:B------:R-:W2:Y:S01]  /*0030*/  S2R R3, SR_CTAID.X ;  /* 0x0000000000037919 */ /* 0x000ea20000002500 */
[C---:B-1----:R-:W-:Y:S02]  /*0040*/  LOP3.LUT R0, R2.reuse, 0x1, RZ, 0xc0, !PT ;  /* 0x0000000102007812 */ /* 0x042fe400078ec0ff */
[----:B------:R-:W-:-:S03]  /*0050*/  LOP3.LUT P0, RZ, R2, 0x1e, RZ, 0xc0, !PT ;  /* 0x0000001e02ff7812 */ /* 0x000fc6000780c0ff */
[----:B--2---:R-:W-:-:S05]  /*0060*/  IMAD R3, R3, 0x2, R0 ;  /* 0x0000000203037824 */ /* 0x004fca00078e0200 */
[----:B------:R-:W-:Y:S02]  /*0070*/  I2FP.F32.S32 R0, R3 ;  /* 0x0000000300007245 */ /* 0x000fe40000201400 */
[----:B------:R-:W-:-:S03]  /*0080*/  ISETP.LT.AND P0, PT, R3, 0x2, !P0 ;  /* 0x000000020300780c */ /* 0x000fc60004701270 */
[----:B------:R-:W-:-:S04]  /*0090*/  FADD R0, R0, 0.5 ;  /* 0x3f00000000007421 */ /* 0x000fc80000000000 */
[----:B------:R-:W-:Y:S02]  /*00a0*/  FFMA R0, R0, R5, -0.5 ;  /* 0xbf00000000007423 */ /* 0x000fe40000000005 */
[----:B------:R-:W1:Y:S03]  /*00b0*/  LDC.64 R4, c[0x0][0x210] ;  /* 0x00008400ff047b82 */ /* 0x000e660000000a00 */
[----:B------:R-:W-:-:S06]  /*00c0*/  FMNMX R0, RZ, R0, !PT ;  /* 0x00000000ff007209 */ /* 0x000fcc0007800000 */
[----:B------:R-:W2:Y:S02]  /*00d0*/  F2I.TRUNC.NTZ R0, R0 ;  /* 0x0000000000007305 */ /* 0x000ea4000020f100 */
[----:B--2---:R-:W-:Y:S01]  /*00e0*/  VIMNMX R2, R0, -0x1, PT ;  /* 0xffffffff00027848 */ /* 0x004fe20003fe0100 */
[----:B-1----:R-:W-:-:S04]  /*00f0*/  IMAD.WIDE R4, R3, 0x8, R4 ;  /* 0x0000000803047825 */ /* 0x002fc800078e0204 */
[----:B------:R-:W-:-:S05]  /*0100*/  VIADD R2, R2, 0x1 ;  /* 0x0000000102027836 */ /* 0x000fca0000000000 */
[----:B------:R-:W-:Y:S01]  /*0110*/  SHF.R.S32.HI R3, RZ, 0x1f, R2 ;  /* 0x0000001fff037819 */ /* 0x000fe20000011402 */
[----:B------:R-:W-:Y:S06]  /*0120*/  @!P0 EXIT ;  /* 0x000000000000894d */ /* 0x000fec0003800000 */
[----:B------:R-:W-:Y:S02]  /*0130*/  ULDC.64 UR4, c[0x0][0x208] ;  /* 0x0000820000047ab9 */ /* 0x000fe40000000a00 */
[----:B------:R-:W-:Y:S01]  /*0140*/  STG.E.64 desc[UR4][R4.64], R2 ;  /* 0x0000000204007986 */ /* 0x000fe2000c101b04 */
[----:B------:R-:W-:Y:S05]  /*0150*/  EXIT ;  /* 0x000000000000794d */ /* 0x000fea0003800000 */
.L_x_0:
[----:B------:R-:W-:-:S00]  /*0160*/  BRA `(.L_x_0) ;  /* 0xfffffffc00fc7947 */ /* 0x000fc0000383ffff */
[----:B------:R-:W-:-:S00]  /*0170*/  NOP ;  /* 0x0000000000007918 */ /* 0x000fc00000000000 */
        /* <DEDUP_REMOVED lines=8> */
.L_x_1:


//--------------------- .nv.constant0.triton_poi_fused_add_clamp_2 --------------------------
	.section	.nv.constant0.triton_poi_fused_add_clamp_2,"a",@progbits
	.sectionflags	@""
	.align	4
.nv.constant0.triton_poi_fused_add_clamp_2:
	.zero		540
